//
// Generated by NVIDIA NVVM Compiler
//
// Compiler Build ID: CL-36424714
// Cuda compilation tools, release 13.0, V13.0.88
// Based on NVVM 20.0.0
//

.version 9.0
.target sm_100
.address_size 64

	// .globl	_Z21matrixMulSharedKernelPfS_S_i
// _ZZ21matrixMulSharedKernelPfS_S_iE3s_A has been demoted
// _ZZ21matrixMulSharedKernelPfS_S_iE3s_B has been demoted

.visible .entry _Z21matrixMulSharedKernelPfS_S_i(
	.param .u64 .ptr .align 1 _Z21matrixMulSharedKernelPfS_S_i_param_0,
	.param .u64 .ptr .align 1 _Z21matrixMulSharedKernelPfS_S_i_param_1,
	.param .u64 .ptr .align 1 _Z21matrixMulSharedKernelPfS_S_i_param_2,
	.param .u32 _Z21matrixMulSharedKernelPfS_S_i_param_3
)
{
	.reg .pred 	%p<10>;
	.reg .b32 	%r<42>;
	.reg .b32 	%f<111>;
	.reg .b64 	%rd<13>;
	// demoted variable
	.shared .align 4 .b8 _ZZ21matrixMulSharedKernelPfS_S_iE3s_A[4096];
	// demoted variable
	.shared .align 4 .b8 _ZZ21matrixMulSharedKernelPfS_S_iE3s_B[4096];
	ld.param.u64 	%rd3, [_Z21matrixMulSharedKernelPfS_S_i_param_0];
	ld.param.u64 	%rd4, [_Z21matrixMulSharedKernelPfS_S_i_param_1];
	ld.param.u64 	%rd5, [_Z21matrixMulSharedKernelPfS_S_i_param_2];
	ld.param.u32 	%r24, [_Z21matrixMulSharedKernelPfS_S_i_param_3];
	mov.u32 	%r25, %ctaid.x;
	mov.u32 	%r26, %ctaid.y;
	mov.u32 	%r37, %tid.x;
	mov.u32 	%r39, %tid.y;
	shl.b32 	%r27, %r26, 5;
	add.s32 	%r3, %r27, %r39;
	shl.b32 	%r4, %r25, 5;
	add.s32 	%r5, %r4, %r37;
	setp.lt.s32 	%p1, %r24, 1;
	mov.f32 	%f110, 0f00000000;
	@%p1 bra 	$L__BB0_7;
	add.s32 	%r28, %r24, 31;
	shr.u32 	%r29, %r28, 5;
	shl.b32 	%r30, %r39, 7;
	mov.u32 	%r31, _ZZ21matrixMulSharedKernelPfS_S_iE3s_A;
	add.s32 	%r6, %r31, %r30;
	shl.b32 	%r32, %r37, 2;
	add.s32 	%r7, %r6, %r32;
	mov.u32 	%r33, _ZZ21matrixMulSharedKernelPfS_S_iE3s_B;
	add.s32 	%r9, %r33, %r32;
	add.s32 	%r8, %r9, %r30;
	neg.s32 	%r41, %r29;
	mad.lo.s32 	%r34, %r39, %r24, %r37;
	add.s32 	%r40, %r34, %r4;
	shl.b32 	%r12, %r24, 5;
	mad.lo.s32 	%r38, %r24, %r3, %r37;
	cvta.to.global.u64 	%rd1, %rd3;
	cvta.to.global.u64 	%rd2, %rd4;
	mov.f32 	%f110, 0f00000000;
$L__BB0_2:
	setp.ge.u32 	%p2, %r3, %r24;
	setp.ge.s32 	%p3, %r37, %r24;
	mov.f32 	%f108, 0f00000000;
	or.pred  	%p4, %p2, %p3;
	@%p4 bra 	$L__BB0_4;
	mul.wide.u32 	%rd6, %r38, 4;
	add.s64 	%rd7, %rd1, %rd6;
	ld.global.f32 	%f108, [%rd7];
$L__BB0_4:
	setp.ge.u32 	%p5, %r5, %r24;
	st.shared.f32 	[%r7], %f108;
	setp.ge.s32 	%p6, %r39, %r24;
	mov.f32 	%f109, 0f00000000;
	or.pred  	%p7, %p5, %p6;
	@%p7 bra 	$L__BB0_6;
	mul.wide.u32 	%rd8, %r40, 4;
	add.s64 	%rd9, %rd2, %rd8;
	ld.global.f32 	%f109, [%rd9];
$L__BB0_6:
	st.shared.f32 	[%r8], %f109;
	bar.sync 	0;
	ld.shared.f32 	%f12, [%r6];
	ld.shared.f32 	%f13, [%r9];
	fma.rn.f32 	%f14, %f12, %f13, %f110;
	ld.shared.f32 	%f15, [%r6+4];
	ld.shared.f32 	%f16, [%r9+128];
	fma.rn.f32 	%f17, %f15, %f16, %f14;
	ld.shared.f32 	%f18, [%r6+8];
	ld.shared.f32 	%f19, [%r9+256];
	fma.rn.f32 	%f20, %f18, %f19, %f17;
	ld.shared.f32 	%f21, [%r6+12];
	ld.shared.f32 	%f22, [%r9+384];
	fma.rn.f32 	%f23, %f21, %f22, %f20;
	ld.shared.f32 	%f24, [%r6+16];
	ld.shared.f32 	%f25, [%r9+512];
	fma.rn.f32 	%f26, %f24, %f25, %f23;
	ld.shared.f32 	%f27, [%r6+20];
	ld.shared.f32 	%f28, [%r9+640];
	fma.rn.f32 	%f29, %f27, %f28, %f26;
	ld.shared.f32 	%f30, [%r6+24];
	ld.shared.f32 	%f31, [%r9+768];
	fma.rn.f32 	%f32, %f30, %f31, %f29;
	ld.shared.f32 	%f33, [%r6+28];
	ld.shared.f32 	%f34, [%r9+896];
	fma.rn.f32 	%f35, %f33, %f34, %f32;
	ld.shared.f32 	%f36, [%r6+32];
	ld.shared.f32 	%f37, [%r9+1024];
	fma.rn.f32 	%f38, %f36, %f37, %f35;
	ld.shared.f32 	%f39, [%r6+36];
	ld.shared.f32 	%f40, [%r9+1152];
	fma.rn.f32 	%f41, %f39, %f40, %f38;
	ld.shared.f32 	%f42, [%r6+40];
	ld.shared.f32 	%f43, [%r9+1280];
	fma.rn.f32 	%f44, %f42, %f43, %f41;
	ld.shared.f32 	%f45, [%r6+44];
	ld.shared.f32 	%f46, [%r9+1408];
	fma.rn.f32 	%f47, %f45, %f46, %f44;
	ld.shared.f32 	%f48, [%r6+48];
	ld.shared.f32 	%f49, [%r9+1536];
	fma.rn.f32 	%f50, %f48, %f49, %f47;
	ld.shared.f32 	%f51, [%r6+52];
	ld.shared.f32 	%f52, [%r9+1664];
	fma.rn.f32 	%f53, %f51, %f52, %f50;
	ld.shared.f32 	%f54, [%r6+56];
	ld.shared.f32 	%f55, [%r9+1792];
	fma.rn.f32 	%f56, %f54, %f55, %f53;
	ld.shared.f32 	%f57, [%r6+60];
	ld.shared.f32 	%f58, [%r9+1920];
	fma.rn.f32 	%f59, %f57, %f58, %f56;
	ld.shared.f32 	%f60, [%r6+64];
	ld.shared.f32 	%f61, [%r9+2048];
	fma.rn.f32 	%f62, %f60, %f61, %f59;
	ld.shared.f32 	%f63, [%r6+68];
	ld.shared.f32 	%f64, [%r9+2176];
	fma.rn.f32 	%f65, %f63, %f64, %f62;
	ld.shared.f32 	%f66, [%r6+72];
	ld.shared.f32 	%f67, [%r9+2304];
	fma.rn.f32 	%f68, %f66, %f67, %f65;
	ld.shared.f32 	%f69, [%r6+76];
	ld.shared.f32 	%f70, [%r9+2432];
	fma.rn.f32 	%f71, %f69, %f70, %f68;
	ld.shared.f32 	%f72, [%r6+80];
	ld.shared.f32 	%f73, [%r9+2560];
	fma.rn.f32 	%f74, %f72, %f73, %f71;
	ld.shared.f32 	%f75, [%r6+84];
	ld.shared.f32 	%f76, [%r9+2688];
	fma.rn.f32 	%f77, %f75, %f76, %f74;
	ld.shared.f32 	%f78, [%r6+88];
	ld.shared.f32 	%f79, [%r9+2816];
	fma.rn.f32 	%f80, %f78, %f79, %f77;
	ld.shared.f32 	%f81, [%r6+92];
	ld.shared.f32 	%f82, [%r9+2944];
	fma.rn.f32 	%f83, %f81, %f82, %f80;
	ld.shared.f32 	%f84, [%r6+96];
	ld.shared.f32 	%f85, [%r9+3072];
	fma.rn.f32 	%f86, %f84, %f85, %f83;
	ld.shared.f32 	%f87, [%r6+100];
	ld.shared.f32 	%f88, [%r9+3200];
	fma.rn.f32 	%f89, %f87, %f88, %f86;
	ld.shared.f32 	%f90, [%r6+104];
	ld.shared.f32 	%f91, [%r9+3328];
	fma.rn.f32 	%f92, %f90, %f91, %f89;
	ld.shared.f32 	%f93, [%r6+108];
	ld.shared.f32 	%f94, [%r9+3456];
	fma.rn.f32 	%f95, %f93, %f94, %f92;
	ld.shared.f32 	%f96, [%r6+112];
	ld.shared.f32 	%f97, [%r9+3584];
	fma.rn.f32 	%f98, %f96, %f97, %f95;
	ld.shared.f32 	%f99, [%r6+116];
	ld.shared.f32 	%f100, [%r9+3712];
	fma.rn.f32 	%f101, %f99, %f100, %f98;
	ld.shared.f32 	%f102, [%r6+120];
	ld.shared.f32 	%f103, [%r9+3840];
	fma.rn.f32 	%f104, %f102, %f103, %f101;
	ld.shared.f32 	%f105, [%r6+124];
	ld.shared.f32 	%f106, [%r9+3968];
	fma.rn.f32 	%f110, %f105, %f106, %f104;
	bar.sync 	0;
	add.s32 	%r41, %r41, 1;
	setp.ne.s32 	%p8, %r41, 0;
	add.s32 	%r40, %r40, %r12;
	add.s32 	%r39, %r39, 32;
	add.s32 	%r38, %r38, 32;
	add.s32 	%r37, %r37, 32;
	@%p8 bra 	$L__BB0_2;
$L__BB0_7:
	max.s32 	%r35, %r3, %r5;
	setp.ge.s32 	%p9, %r35, %r24;
	@%p9 bra 	$L__BB0_9;
	mad.lo.s32 	%r36, %r24, %r3, %r5;
	cvta.to.global.u64 	%rd10, %rd5;
	mul.wide.u32 	%rd11, %r36, 4;
	add.s64 	%rd12, %rd10, %rd11;
	st.global.f32 	[%rd12], %f110;
$L__BB0_9:
	ret;

}


// ===== COMPILED SASS (sm_100) =====

	.target	sm_100

	.elftype	@"ET_EXEC"


//--------------------- .note.nv.tkinfo           --------------------------
	.section	.note.nv.tkinfo,"",@"SHT_NOTE"
	.sectionflags	@"SHF_NOTE_NV_TKINFO"
	.tkinfo
        /*0018*/ 	.word	0x00000002
        /*0030*/ 	.string	""
        /*0030*/ 	.string	"ptxas"
        /*0030*/ 	.string	"Cuda compilation tools, release 13.0, V13.0.88"
        /*0030*/ 	.string	"Build cuda_13.0.r13.0/compiler.36424714_0"
        /*0030*/ 	.string	"-arch sm_100 -m 64 "



//--------------------- .note.nv.cuinfo           --------------------------
	.section	.note.nv.cuinfo,"",@"SHT_NOTE"
	.sectionflags	@"SHF_NOTE_NV_CUINFO"
        /*0018*/ 	.short	0x0002
        /*001a*/ 	.short	0x0064
        /*001c*/ 	.short	0x0082
	.zero		2


//--------------------- .nv.info                  --------------------------
	.section	.nv.info,"",@"SHT_CUDA_INFO"
	.align	4


	//----- nvinfo : EIATTR_REGCOUNT
	.align		4
        /*0000*/ 	.byte	0x04, 0x2f
        /*0002*/ 	.short	(.L_1 - .L_0)
	.align		4
.L_0:
        /*0004*/ 	.word	index@(_Z21matrixMulSharedKernelPfS_S_i)
        /*0008*/ 	.word	0x00000020


	//----- nvinfo : EIATTR_FRAME_SIZE
	.align		4
.L_1:
        /*000c*/ 	.byte	0x04, 0x11
        /*000e*/ 	.short	(.L_3 - .L_2)
	.align		4
.L_2:
        /*0010*/ 	.word	index@(_Z21matrixMulSharedKernelPfS_S_i)
        /*0014*/ 	.word	0x00000000


	//----- nvinfo : EIATTR_MIN_STACK_SIZE
	.align		4
.L_3:
        /*0018*/ 	.byte	0x04, 0x12
        /*001a*/ 	.short	(.L_5 - .L_4)
	.align		4
.L_4:
        /*001c*/ 	.word	index@(_Z21matrixMulSharedKernelPfS_S_i)
        /*0020*/ 	.word	0x00000000
.L_5:


//--------------------- .nv.compat                --------------------------
	.section	.nv.compat,"",@"SHT_CUDA_COMPAT_INFO"
	.align	4
        /*0000*/ 	.byte	0x02, 0x09, 0x00, 0x00, 0x02, 0x02, 0x01, 0x00, 0x02, 0x05, 0x05, 0x00, 0x03, 0x07, 0x01, 0x01
        /*0010*/ 	.byte	0x02, 0x03, 0x00, 0x00, 0x02, 0x06, 0x01, 0x00, 0x04, 0x0b, 0x08, 0x00, 0x09, 0x00, 0x00, 0x00
        /*0020*/ 	.byte	0x00, 0x00, 0x00, 0x00


//--------------------- .nv.info._Z21matrixMulSharedKernelPfS_S_i --------------------------
	.section	.nv.info._Z21matrixMulSharedKernelPfS_S_i,"",@"SHT_CUDA_INFO"
	.sectionflags	@""
	.align	4


	//----- nvinfo : EIATTR_CUDA_API_VERSION
	.align		4
        /*0000*/ 	.byte	0x04, 0x37
        /*0002*/ 	.short	(.L_7 - .L_6)
.L_6:
        /*0004*/ 	.word	0x00000082


	//----- nvinfo : EIATTR_KPARAM_INFO
	.align		4
.L_7:
        /*0008*/ 	.byte	0x04, 0x17
        /*000a*/ 	.short	(.L_9 - .L_8)
.L_8:
        /*000c*/ 	.word	0x00000000
        /*0010*/ 	.short	0x0003
        /*0012*/ 	.short	0x0018
        /*0014*/ 	.byte	0x00, 0xf0, 0x11, 0x00


	//----- nvinfo : EIATTR_KPARAM_INFO
	.align		4
.L_9:
        /*0018*/ 	.byte	0x04, 0x17
        /*001a*/ 	.short	(.L_11 - .L_10)
.L_10:
        /*001c*/ 	.word	0x00000000
        /*0020*/ 	.short	0x0002
        /*0022*/ 	.short	0x0010
        /*0024*/ 	.byte	0x00, 0xf5, 0x21, 0x00


	//----- nvinfo : EIATTR_KPARAM_INFO
	.align		4
.L_11:
        /*0028*/ 	.byte	0x04, 0x17
        /*002a*/ 	.short	(.L_13 - .L_12)
.L_12:
        /*002c*/ 	.word	0x00000000
        /*0030*/ 	.short	0x0001
        /*0032*/ 	.short	0x0008
        /*0034*/ 	.byte	0x00, 0xf5, 0x21, 0x00


	//----- nvinfo : EIATTR_KPARAM_INFO
	.align		4
.L_13:
        /*0038*/ 	.byte	0x04, 0x17
        /*003a*/ 	.short	(.L_15 - .L_14)
.L_14:
        /*003c*/ 	.word	0x00000000
        /*0040*/ 	.short	0x0000
        /*0042*/ 	.short	0x0000
        /*0044*/ 	.byte	0x00, 0xf5, 0x21, 0x00


	//----- nvinfo : EIATTR_SPARSE_MMA_MASK
	.align		4
.L_15:
        /*0048*/ 	.byte	0x03, 0x50
        /*004a*/ 	.short	0x0000


	//----- nvinfo : EIATTR_MAXREG_COUNT
	.align		4
        /*004c*/ 	.byte	0x03, 0x1b
        /*004e*/ 	.short	0x00ff


	//----- nvinfo : EIATTR_NUM_BARRIERS
	.align		4
        /*0050*/ 	.byte	0x02, 0x4c
        /*0052*/ 	.byte	0x01
	.zero		1


	//----- nvinfo : EIATTR_MERCURY_ISA_VERSION
	.align		4
        /*0054*/ 	.byte	0x03, 0x5f
        /*0056*/ 	.short	0x0101


	//----- nvinfo : EIATTR_VRC_CTA_INIT_COUNT
	.align		4
        /*0058*/ 	.byte	0x02, 0x4a
	.zero		1
	.zero		1


	//----- nvinfo : EIATTR_EXIT_INSTR_OFFSETS
	.align		4
        /*005c*/ 	.byte	0x04, 0x1c
        /*005e*/ 	.short	(.L_17 - .L_16)


	//   ....[0]....
.L_16:
        /*0060*/ 	.word	0x00000800


	//   ....[1]....
        /*0064*/ 	.word	0x00000850


	//----- nvinfo : EIATTR_CBANK_PARAM_SIZE
	.align		4
.L_17:
        /*0068*/ 	.byte	0x03, 0x19
        /*006a*/ 	.short	0x001c


	//----- nvinfo : EIATTR_PARAM_CBANK
	.align		4
        /*006c*/ 	.byte	0x04, 0x0a
        /*006e*/ 	.short	(.L_19 - .L_18)
	.align		4
.L_18:
        /*0070*/ 	.word	index@(.nv.constant0._Z21matrixMulSharedKernelPfS_S_i)
        /*0074*/ 	.short	0x0380
        /*0076*/ 	.short	0x001c


	//----- nvinfo : EIATTR_SW_WAR
	.align		4
.L_19:
        /*0078*/ 	.byte	0x04, 0x36
        /*007a*/ 	.short	(.L_21 - .L_20)
.L_20:
        /*007c*/ 	.word	0x00000008
.L_21:


//--------------------- .nv.callgraph             --------------------------
	.section	.nv.callgraph,"",@"SHT_CUDA_CALLGRAPH"
	.align	4
	.sectionentsize	8
	.align		4
        /*0000*/ 	.word	0x00000000
	.align		4
        /*0004*/ 	.word	0xffffffff
	.align		4
        /*0008*/ 	.word	0x00000000
	.align		4
        /*000c*/ 	.word	0xfffffffe
	.align		4
        /*0010*/ 	.word	0x00000000
	.align		4
        /*0014*/ 	.word	0xfffffffd
	.align		4
        /*0018*/ 	.word	0x00000000
	.align		4
        /*001c*/ 	.word	0xfffffffc


//--------------------- .text._Z21matrixMulSharedKernelPfS_S_i --------------------------
	.section	.text._Z21matrixMulSharedKernelPfS_S_i,"ax",@progbits
	.align	128
        .global         _Z21matrixMulSharedKernelPfS_S_i
        .type           _Z21matrixMulSharedKernelPfS_S_i,@function
        .size           _Z21matrixMulSharedKernelPfS_S_i,(.L_x_3 - _Z21matrixMulSharedKernelPfS_S_i)
        .other          _Z21matrixMulSharedKernelPfS_S_i,@"STO_CUDA_ENTRY STV_DEFAULT"
_Z21matrixMulSharedKernelPfS_S_i:
.text._Z21matrixMulSharedKernelPfS_S_i:
[----:B------:R-:W-:Y:S01]  /*0000*/  LDC R1, c[0x0][0x37c] ;  /* 0x0000df00ff017b82 */ /* 0x000fe20000000800 */
[----:B------:R-:W0:Y:S01]  /*0010*/  LDCU UR4, c[0x0][0x398] ;  /* 0x00007300ff0477ac */ /* 0x000e220008000800 */
[----:B------:R-:W1:Y:S01]  /*0020*/  S2R R18, SR_CTAID.Y ;  /* 0x0000000000127919 */ /* 0x000e620000002600 */
[----:B------:R-:W-:Y:S01]  /*0030*/  HFMA2 R25, -RZ, RZ, 0, 0 ;  /* 0x00000000ff197431 */ /* 0x000fe200000001ff */
[----:B------:R-:W2:Y:S01]  /*0040*/  LDCU.64 UR8, c[0x0][0x358] ;  /* 0x00006b00ff0877ac */ /* 0x000ea20008000a00 */
[----:B------:R-:W1:Y:S01]  /*0050*/  S2R R19, SR_TID.Y ;  /* 0x0000000000137919 */ /* 0x000e620000002200 */
[----:B------:R-:W3:Y:S01]  /*0060*/  S2R R4, SR_CTAID.X ;  /* 0x0000000000047919 */ /* 0x000ee20000002500 */
[----:B------:R-:W3:Y:S01]  /*0070*/  S2R R21, SR_TID.X ;  /* 0x0000000000157919 */ /* 0x000ee20000002100 */
[----:B0-----:R-:W-:-:S04]  /*0080*/  MOV R6, UR4 ;  /* 0x0000000400067c02 */ /* 0x001fc80008000f00 */
[----:B------:R-:W-:Y:S02]  /*0090*/  ISETP.GE.AND P0, PT, R6, 0x1, PT ;  /* 0x000000010600780c */ /* 0x000fe40003f06270 */
[----:B-1----:R-:W-:Y:S02]  /*00a0*/  LEA R18, R18, R19, 0x5 ;  /* 0x0000001312127211 */ /* 0x002fe400078e28ff */
[----:B---3--:R-:W-:-:S09]  /*00b0*/  LEA R23, R4, R21, 0x5 ;  /* 0x0000001504177211 */ /* 0x008fd200078e28ff */
[----:B--2---:R-:W-:Y:S05]  /*00c0*/  @!P0 BRA `(.L_x_0) ;  /* 0x0000000400c48947 */ /* 0x004fea0003800000 */
[----:B------:R-:W0:Y:S01]  /*00d0*/  S2UR UR6, SR_CgaCtaId ;  /* 0x00000000000679c3 */ /* 0x000e220000008800 */
[----:B------:R-:W-:Y:S01]  /*00e0*/  UMOV UR4, 0x400 ;  /* 0x0000040000047882 */ /* 0x000fe20000000000 */
[----:B------:R-:W-:Y:S01]  /*00f0*/  IADD3 R2, PT, PT, R6, 0x1f, RZ ;  /* 0x0000001f06027810 */ /* 0x000fe20007ffe0ff */
[----:B------:R-:W-:Y:S01]  /*0100*/  UIADD3 UR5, UPT, UPT, UR4, 0x1000, URZ ;  /* 0x0000100004057890 */ /* 0x000fe2000fffe0ff */
[-CC-:B------:R-:W-:Y:S01]  /*0110*/  IMAD R17, R19, R6.reuse, R21.reuse ;  /* 0x0000000613117224 */ /* 0x180fe200078e0215 */
[----:B------:R-:W-:Y:S01]  /*0120*/  MOV R25, RZ ;  /* 0x000000ff00197202 */ /* 0x000fe20000000f00 */
[----:B------:R-:W-:Y:S01]  /*0130*/  IMAD R7, R18, R6, R21 ;  /* 0x0000000612077224 */ /* 0x000fe200078e0215 */
[----:B------:R-:W-:Y:S01]  /*0140*/  SHF.R.U32.HI R2, RZ, 0x5, R2 ;  /* 0x00000005ff027819 */ /* 0x000fe20000011602 */
[----:B------:R-:W1:Y:S01]  /*0150*/  LDC R0, c[0x0][0x398] ;  /* 0x0000e600ff007b82 */ /* 0x000e620000000800 */
[----:B------:R-:W-:Y:S02]  /*0160*/  LEA R17, R4, R17, 0x5 ;  /* 0x0000001104117211 */ /* 0x000fe400078e28ff */
[----:B------:R-:W-:Y:S01]  /*0170*/  IADD3 R16, PT, PT, -R2, RZ, RZ ;  /* 0x000000ff02107210 */ /* 0x000fe20007ffe1ff */
[----:B0-----:R-:W-:-:S02]  /*0180*/  ULEA UR4, UR6, UR4, 0x18 ;  /* 0x0000000406047291 */ /* 0x001fc4000f8ec0ff */
[----:B------:R-:W-:-:S04]  /*0190*/  ULEA UR5, UR6, UR5, 0x18 ;  /* 0x0000000506057291 */ /* 0x000fc8000f8ec0ff */
[----:B------:R-:W-:Y:S02]  /*01a0*/  LEA R5, R19, UR4, 0x7 ;  /* 0x0000000413057c11 */ /* 0x000fe4000f8e38ff */
[C---:B------:R-:W-:Y:S02]  /*01b0*/  LEA R3, R21.reuse, UR5, 0x2 ;  /* 0x0000000515037c11 */ /* 0x040fe4000f8e10ff */
[----:B------:R-:W-:Y:S02]  /*01c0*/  LEA R4, R21, R5, 0x2 ;  /* 0x0000000515047211 */ /* 0x000fe400078e10ff */
[----:B------:R-:W-:-:S07]  /*01d0*/  LEA R2, R19, R3, 0x7 ;  /* 0x0000000313027211 */ /* 0x000fce00078e38ff */
.L_x_1:
[----:B-1----:R-:W-:Y:S01]  /*01e0*/  MOV R6, R0 ;  /* 0x0000000000067202 */ /* 0x002fe20000000f00 */
[----:B------:R-:W-:Y:S01]  /*01f0*/  HFMA2 R29, -RZ, RZ, 0, 0 ;  /* 0x00000000ff1d7431 */ /* 0x000fe200000001ff */
[----:B------:R-:W-:Y:S02]  /*0200*/  MOV R20, RZ ;  /* 0x000000ff00147202 */ /* 0x000fe40000000f00 */
[-C--:B------:R-:W-:Y:S02]  /*0210*/  ISETP.GE.AND P1, PT, R21, R6.reuse, PT ;  /* 0x000000061500720c */ /* 0x080fe40003f26270 */
[-C--:B------:R-:W-:Y:S02]  /*0220*/  ISETP.GE.AND P0, PT, R19, R6.reuse, PT ;  /* 0x000000061300720c */ /* 0x080fe40003f06270 */
[-C--:B------:R-:W-:Y:S02]  /*0230*/  ISETP.GE.U32.OR P1, PT, R18, R6.reuse, P1 ;  /* 0x000000061200720c */ /* 0x080fe40000f26470 */
[----:B------:R-:W-:-:S11]  /*0240*/  ISETP.GE.U32.OR P0, PT, R23, R6, P0 ;  /* 0x000000061700720c */ /* 0x000fd60000706470 */
[----:B------:R-:W0:Y:S08]  /*0250*/  @!P1 LDC.64 R10, c[0x0][0x380] ;  /* 0x0000e000ff0a9b82 */ /* 0x000e300000000a00 */
[----:B------:R-:W1:Y:S01]  /*0260*/  @!P0 LDC.64 R8, c[0x0][0x388] ;  /* 0x0000e200ff088b82 */ /* 0x000e620000000a00 */
[----:B0-----:R-:W-:-:S05]  /*0270*/  @!P1 IMAD.WIDE.U32 R10, R7, 0x4, R10 ;  /* 0x00000004070a9825 */ /* 0x001fca00078e000a */
[----:B------:R-:W2:Y:S01]  /*0280*/  @!P1 LDG.E R29, desc[UR8][R10.64] ;  /* 0x000000080a1d9981 */ /* 0x000ea2000c1e1900 */
[----:B-1----:R-:W-:-:S05]  /*0290*/  @!P0 IMAD.WIDE.U32 R8, R17, 0x4, R8 ;  /* 0x0000000411088825 */ /* 0x002fca00078e0008 */
[----:B------:R-:W3:Y:S04]  /*02a0*/  @!P0 LDG.E R20, desc[UR8][R8.64] ;  /* 0x0000000808148981 */ /* 0x000ee8000c1e1900 */
[----:B--2---:R-:W-:Y:S04]  /*02b0*/  STS [R4], R29 ;  /* 0x0000001d04007388 */ /* 0x004fe80000000800 */
[----:B---3--:R-:W-:Y:S01]  /*02c0*/  STS [R2], R20 ;  /* 0x0000001402007388 */ /* 0x008fe20000000800 */
[----:B------:R-:W-:Y:S06]  /*02d0*/  BAR.SYNC.DEFER_BLOCKING 0x0 ;  /* 0x0000000000007b1d */ /* 0x000fec0000010000 */
[----:B------:R-:W-:Y:S04]  /*02e0*/  LDS R24, [R3] ;  /* 0x0000000003187984 */ /* 0x000fe80000000800 */
[----:B------:R-:W0:Y:S04]  /*02f0*/  LDS.128 R12, [R5] ;  /* 0x00000000050c7984 */ /* 0x000e280000000c00 */
[----:B------:R-:W1:Y:S04]  /*0300*/  LDS R26, [R3+0x80] ;  /* 0x00008000031a7984 */ /* 0x000e680000000800 */
[----:B------:R-:W2:Y:S04]  /*0310*/  LDS R27, [R3+0x100] ;  /* 0x00010000031b7984 */ /* 0x000ea80000000800 */
[----:B------:R-:W3:Y:S04]  /*0320*/  LDS R22, [R3+0x180] ;  /* 0x0001800003167984 */ /* 0x000ee80000000800 */
[----:B------:R-:W-:Y:S04]  /*0330*/  LDS.128 R8, [R5+0x10] ;  /* 0x0000100005087984 */ /* 0x000fe80000000c00 */
[----:B------:R-:W-:Y:S01]  /*0340*/  LDS R20, [R3+0x280] ;  /* 0x0002800003147984 */ /* 0x000fe20000000800 */
[----:B0-----:R-:W-:-:S03]  /*0350*/  FFMA R12, R12, R24, R25 ;  /* 0x000000180c0c7223 */ /* 0x001fc60000000019 */
[----:B------:R-:W0:Y:S01]  /*0360*/  LDS R25, [R3+0x200] ;  /* 0x0002000003197984 */ /* 0x000e220000000800 */
[----:B-1----:R-:W-:-:S03]  /*0370*/  FFMA R12, R26, R13, R12 ;  /* 0x0000000d1a0c7223 */ /* 0x002fc6000000000c */
[----:B------:R-:W-:Y:S01]  /*0380*/  LDS R24, [R3+0xb80] ;  /* 0x000b800003187984 */ /* 0x000fe20000000800 */
[----:B--2---:R-:W-:-:S03]  /*0390*/  FFMA R13, R27, R14, R12 ;  /* 0x0000000e1b0d7223 */ /* 0x004fc6000000000c */
[----:B------:R-:W1:Y:S01]  /*03a0*/  LDS R27, [R3+0x300] ;  /* 0x00030000031b7984 */ /* 0x000e620000000800 */
[----:B---3--:R-:W-:-:S03]  /*03b0*/  FFMA R13, R22, R15, R13 ;  /* 0x0000000f160d7223 */ /* 0x008fc6000000000d */
[----:B------:R-:W2:Y:S01]  /*03c0*/  LDS R22, [R3+0x380] ;  /* 0x0003800003167984 */ /* 0x000ea20000000800 */
[----:B0-----:R-:W-:-:S03]  /*03d0*/  FFMA R29, R8, R25, R13 ;  /* 0x00000019081d7223 */ /* 0x001fc6000000000d */
[----:B------:R-:W-:Y:S04]  /*03e0*/  LDS R25, [R3+0x400] ;  /* 0x0004000003197984 */ /* 0x000fe80000000800 */
[----:B------:R-:W0:Y:S01]  /*03f0*/  LDS.128 R12, [R5+0x20] ;  /* 0x00002000050c7984 */ /* 0x000e220000000c00 */
[----:B------:R-:W-:-:S03]  /*0400*/  FFMA R8, R20, R9, R29 ;  /* 0x0000000914087223 */ /* 0x000fc6000000001d */
[----:B------:R-:W3:Y:S01]  /*0410*/  LDS R20, [R3+0x480] ;  /* 0x0004800003147984 */ /* 0x000ee20000000800 */
[----:B-1----:R-:W-:-:S03]  /*0420*/  FFMA R9, R27, R10, R8 ;  /* 0x0000000a1b097223 */ /* 0x002fc60000000008 */
[----:B------:R-:W1:Y:S01]  /*0430*/  LDS R27, [R3+0x500] ;  /* 0x00050000031b7984 */ /* 0x000e620000000800 */
[----:B--2---:R-:W-:-:S03]  /*0440*/  FFMA R9, R22, R11, R9 ;  /* 0x0000000b16097223 */ /* 0x004fc60000000009 */
[----:B------:R-:W2:Y:S01]  /*0450*/  LDS R22, [R3+0x580] ;  /* 0x0005800003167984 */ /* 0x000ea20000000800 */
[----:B0-----:R-:W-:-:S03]  /*0460*/  FFMA R29, R12, R25, R9 ;  /* 0x000000190c1d7223 */ /* 0x001fc60000000009 */
[----:B------:R-:W-:Y:S04]  /*0470*/  LDS R25, [R3+0x600] ;  /* 0x0006000003197984 */ /* 0x000fe80000000800 */
[----:B------:R-:W0:Y:S01]  /*0480*/  LDS.128 R8, [R5+0x30] ;  /* 0x0000300005087984 */ /* 0x000e220000000c00 */
[----:B---3--:R-:W-:-:S03]  /*0490*/  FFMA R12, R20, R13, R29 ;  /* 0x0000000d140c7223 */ /* 0x008fc6000000001d */
        /* <DEDUP_REMOVED lines=22> */
[----:B------:R-:W-:Y:S04]  /*0600*/  LDS R29, [R3+0xc00] ;  /* 0x000c0000031d7984 */ /* 0x000fe80000000800 */
[----:B------:R-:W-:Y:S01]  /*0610*/  LDS R22, [R3+0xc80] ;  /* 0x000c800003167984 */ /* 0x000fe20000000800 */
[----:B0-----:R-:W-:-:S03]  /*0620*/  FFMA R25, R8, R25, R13 ;  /* 0x0000001908197223 */ /* 0x001fc6000000000d */
[----:B------:R-:W0:Y:S01]  /*0630*/  LDS.128 R12, [R5+0x60] ;  /* 0x00006000050c7984 */ /* 0x000e220000000c00 */
[----:B---3--:R-:W-:-:S03]  /*0640*/  FFMA R20, R20, R9, R25 ;  /* 0x0000000914147223 */ /* 0x008fc60000000019 */
[----:B------:R-:W2:Y:S01]  /*0650*/  LDS R25, [R3+0xd00] ;  /* 0x000d000003197984 */ /* 0x000ea20000000800 */
[----:B-1----:R-:W-:-:S03]  /*0660*/  FFMA R27, R27, R10, R20 ;  /* 0x0000000a1b1b7223 */ /* 0x002fc60000000014 */
[----:B------:R-:W1:Y:S01]  /*0670*/  LDS R20, [R3+0xd80] ;  /* 0x000d800003147984 */ /* 0x000e620000000800 */
[----:B------:R-:W-:-:S03]  /*0680*/  FFMA R11, R24, R11, R27 ;  /* 0x0000000b180b7223 */ /* 0x000fc6000000001b */
[----:B------:R-:W-:Y:S01]  /*0690*/  LDS R27, [R3+0xe00] ;  /* 0x000e0000031b7984 */ /* 0x000fe20000000800 */
[----:B0-----:R-:W-:-:S03]  /*06a0*/  FFMA R29, R12, R29, R11 ;  /* 0x0000001d0c1d7223 */ /* 0x001fc6000000000b */
[----:B------:R-:W0:Y:S01]  /*06b0*/  LDS.128 R8, [R5+0x70] ;  /* 0x0000700005087984 */ /* 0x000e220000000c00 */
[----:B------:R-:W-:-:S03]  /*06c0*/  FFMA R22, R22, R13, R29 ;  /* 0x0000000d16167223 */ /* 0x000fc6000000001d */
[----:B------:R-:W3:Y:S04]  /*06d0*/  LDS R29, [R3+0xe80] ;  /* 0x000e8000031d7984 */ /* 0x000ee80000000800 */
[----:B------:R-:W4:Y:S04]  /*06e0*/  LDS R13, [R3+0xf00] ;  /* 0x000f0000030d7984 */ /* 0x000f280000000800 */
[----:B------:R-:W5:Y:S01]  /*06f0*/  LDS R12, [R3+0xf80] ;  /* 0x000f8000030c7984 */ /* 0x000f620000000800 */
[----:B--2---:R-:W-:Y:S01]  /*0700*/  FFMA R25, R25, R14, R22 ;  /* 0x0000000e19197223 */ /* 0x004fe20000000016 */
[----:B------:R-:W-:-:S03]  /*0710*/  IADD3 R16, PT, PT, R16, 0x1, RZ ;  /* 0x0000000110107810 */ /* 0x000fc60007ffe0ff */
[----:B-1----:R-:W-:Y:S01]  /*0720*/  FFMA R15, R20, R15, R25 ;  /* 0x0000000f140f7223 */ /* 0x002fe20000000019 */
[----:B------:R-:W-:Y:S01]  /*0730*/  BAR.SYNC.DEFER_BLOCKING 0x0 ;  /* 0x0000000000007b1d */ /* 0x000fe20000010000 */
[----:B------:R-:W-:Y:S02]  /*0740*/  ISETP.NE.AND P0, PT, R16, RZ, PT ;  /* 0x000000ff1000720c */ /* 0x000fe40003f05270 */
[----:B------:R-:W-:Y:S02]  /*0750*/  IADD3 R19, PT, PT, R19, 0x20, RZ ;  /* 0x0000002013137810 */ /* 0x000fe40007ffe0ff */
[----:B------:R-:W-:Y:S02]  /*0760*/  IADD3 R21, PT, PT, R21, 0x20, RZ ;  /* 0x0000002015157810 */ /* 0x000fe40007ffe0ff */
[----:B------:R-:W-:Y:S02]  /*0770*/  IADD3 R7, PT, PT, R7, 0x20, RZ ;  /* 0x0000002007077810 */ /* 0x000fe40007ffe0ff */
[----:B------:R-:W-:Y:S01]  /*0780*/  LEA R17, R6, R17, 0x5 ;  /* 0x0000001106117211 */ /* 0x000fe200078e28ff */
[----:B0-----:R-:W-:-:S04]  /*0790*/  FFMA R8, R8, R27, R15 ;  /* 0x0000001b08087223 */ /* 0x001fc8000000000f */
[----:B---3--:R-:W-:-:S04]  /*07a0*/  FFMA R8, R29, R9, R8 ;  /* 0x000000091d087223 */ /* 0x008fc80000000008 */
[----:B----4-:R-:W-:-:S04]  /*07b0*/  FFMA R13, R13, R10, R8 ;  /* 0x0000000a0d0d7223 */ /* 0x010fc80000000008 */
[----:B-----5:R-:W-:Y:S01]  /*07c0*/  FFMA R25, R12, R11, R13 ;  /* 0x0000000b0c197223 */ /* 0x020fe2000000000d */
[----:B------:R-:W-:Y:S06]  /*07d0*/  @P0 BRA `(.L_x_1) ;  /* 0xfffffff800800947 */ /* 0x000fec000383ffff */
.L_x_0:
[----:B------:R-:W-:-:S04]  /*07e0*/  VIMNMX R3, PT, PT, R18, R23, !PT ;  /* 0x0000001712037248 */ /* 0x000fc80007fe0100 */
[----:B------:R-:W-:-:S13]  /*07f0*/  ISETP.GE.AND P0, PT, R3, R6, PT ;  /* 0x000000060300720c */ /* 0x000fda0003f06270 */
[----:B------:R-:W-:Y:S05]  /*0800*/  @P0 EXIT ;  /* 0x000000000000094d */ /* 0x000fea0003800000 */
[----:B------:R-:W0:Y:S01]  /*0810*/  LDC.64 R2, c[0x0][0x390] ;  /* 0x0000e400ff027b82 */ /* 0x000e220000000a00 */
[----:B------:R-:W-:-:S04]  /*0820*/  IMAD R23, R18, R6, R23 ;  /* 0x0000000612177224 */ /* 0x000fc800078e0217 */
[----:B0-----:R-:W-:-:S05]  /*0830*/  IMAD.WIDE.U32 R2, R23, 0x4, R2 ;  /* 0x0000000417027825 */ /* 0x001fca00078e0002 */
[----:B------:R-:W-:Y:S01]  /*0840*/  STG.E desc[UR8][R2.64], R25 ;  /* 0x0000001902007986 */ /* 0x000fe2000c101908 */
[----:B------:R-:W-:Y:S05]  /*0850*/  EXIT ;  /* 0x000000000000794d */ /* 0x000fea0003800000 */
.L_x_2:
[----:B------:R-:W-:-:S00]  /*0860*/  BRA `(.L_x_2) ;  /* 0xfffffffc00fc7947 */ /* 0x000fc0000383ffff */
[----:B------:R-:W-:-:S00]  /*0870*/  NOP ;  /* 0x0000000000007918 */ /* 0x000fc00000000000 */
        /* <DEDUP_REMOVED lines=8> */
.L_x_3:


//--------------------- .nv.shared._Z21matrixMulSharedKernelPfS_S_i --------------------------
	.section	.nv.shared._Z21matrixMulSharedKernelPfS_S_i,"aw",@nobits
	.sectionflags	@""
	.align	4
.nv.shared._Z21matrixMulSharedKernelPfS_S_i:
	.zero		9216


//--------------------- .nv.shared.reserved.0     --------------------------
	.section	.nv.shared.reserved.0,"aw",@nobits
	.weak		__nv_reservedSMEM_offset_0_alias
	.size		__nv_reservedSMEM_offset_0_alias, 0, 64
	.other		__nv_reservedSMEM_offset_0_alias,@"STO_CUDA_RESERVED_SHARED STV_DEFAULT"
__nv_reservedSMEM_offset_0_alias:
	.zero		0
	.zero		64


//--------------------- .nv.constant0._Z21matrixMulSharedKernelPfS_S_i --------------------------
	.section	.nv.constant0._Z21matrixMulSharedKernelPfS_S_i,"a",@progbits
	.sectionflags	@""
	.align	4
.nv.constant0._Z21matrixMulSharedKernelPfS_S_i:
	.zero		924


//--------------------- SYMBOLS --------------------------

	.type		.nv.reservedSmem.offset0,@object
	.size		.nv.reservedSmem.offset0,0x4
	.type		.nv.reservedSmem.cap,@object
	.size		.nv.reservedSmem.cap,0x4
